//
// Generated by NVIDIA NVVM Compiler
//
// Compiler Build ID: CL-36424714
// Cuda compilation tools, release 13.0, V13.0.88
// Based on NVVM 20.0.0
//

.version 9.0
.target sm_100
.address_size 64

	// .globl	_Z23vector_reduction_kernelPiS_
// _ZZ23vector_reduction_kernelPiS_E4svec has been demoted

.visible .entry _Z23vector_reduction_kernelPiS_(
	.param .u64 .ptr .align 1 _Z23vector_reduction_kernelPiS__param_0,
	.param .u64 .ptr .align 1 _Z23vector_reduction_kernelPiS__param_1
)
{
	.reg .pred 	%p<5>;
	.reg .b32 	%r<23>;
	.reg .b64 	%rd<11>;
	// demoted variable
	.shared .align 4 .b8 _ZZ23vector_reduction_kernelPiS_E4svec[128];
	ld.param.u64 	%rd2, [_Z23vector_reduction_kernelPiS__param_0];
	ld.param.u64 	%rd1, [_Z23vector_reduction_kernelPiS__param_1];
	cvta.to.global.u64 	%rd3, %rd2;
	mov.u32 	%r1, %ctaid.x;
	mov.u32 	%r22, %ntid.x;
	mul.lo.s32 	%r7, %r22, %r1;
	shl.b32 	%r8, %r7, 1;
	mov.u32 	%r3, %tid.x;
	add.s32 	%r9, %r8, %r3;
	mul.wide.s32 	%rd4, %r9, 4;
	add.s64 	%rd5, %rd3, %rd4;
	ld.global.u32 	%r10, [%rd5];
	add.s32 	%r11, %r9, %r22;
	mul.wide.u32 	%rd6, %r11, 4;
	add.s64 	%rd7, %rd3, %rd6;
	ld.global.u32 	%r12, [%rd7];
	add.s32 	%r13, %r12, %r10;
	shl.b32 	%r14, %r3, 2;
	mov.u32 	%r15, _ZZ23vector_reduction_kernelPiS_E4svec;
	add.s32 	%r4, %r15, %r14;
	st.shared.u32 	[%r4], %r13;
	bar.sync 	0;
	setp.lt.u32 	%p1, %r22, 2;
	@%p1 bra 	$L__BB0_4;
$L__BB0_1:
	shr.u32 	%r6, %r22, 1;
	setp.ge.u32 	%p2, %r3, %r6;
	@%p2 bra 	$L__BB0_3;
	shl.b32 	%r16, %r6, 2;
	add.s32 	%r17, %r4, %r16;
	ld.shared.u32 	%r18, [%r17];
	ld.shared.u32 	%r19, [%r4];
	add.s32 	%r20, %r19, %r18;
	st.shared.u32 	[%r4], %r20;
$L__BB0_3:
	bar.sync 	0;
	setp.gt.u32 	%p3, %r22, 3;
	mov.u32 	%r22, %r6;
	@%p3 bra 	$L__BB0_1;
$L__BB0_4:
	setp.ne.s32 	%p4, %r3, 0;
	@%p4 bra 	$L__BB0_6;
	ld.shared.u32 	%r21, [_ZZ23vector_reduction_kernelPiS_E4svec];
	cvta.to.global.u64 	%rd8, %rd1;
	mul.wide.u32 	%rd9, %r1, 4;
	add.s64 	%rd10, %rd8, %rd9;
	st.global.u32 	[%rd10], %r21;
$L__BB0_6:
	ret;

}


// ===== COMPILED SASS (sm_100) =====

	.target	sm_100

	.elftype	@"ET_EXEC"


//--------------------- .note.nv.tkinfo           --------------------------
	.section	.note.nv.tkinfo,"",@"SHT_NOTE"
	.sectionflags	@"SHF_NOTE_NV_TKINFO"
	.tkinfo
        /*0018*/ 	.word	0x00000002
        /*0030*/ 	.string	""
        /*0030*/ 	.string	"ptxas"
        /*0030*/ 	.string	"Cuda compilation tools, release 13.0, V13.0.88"
        /*0030*/ 	.string	"Build cuda_13.0.r13.0/compiler.36424714_0"
        /*0030*/ 	.string	"-arch sm_100 -m 64 "



//--------------------- .note.nv.cuinfo           --------------------------
	.section	.note.nv.cuinfo,"",@"SHT_NOTE"
	.sectionflags	@"SHF_NOTE_NV_CUINFO"
        /*0018*/ 	.short	0x0002
        /*001a*/ 	.short	0x0064
        /*001c*/ 	.short	0x0082
	.zero		2


//--------------------- .nv.info                  --------------------------
	.section	.nv.info,"",@"SHT_CUDA_INFO"
	.align	4


	//----- nvinfo : EIATTR_REGCOUNT
	.align		4
        /*0000*/ 	.byte	0x04, 0x2f
        /*0002*/ 	.short	(.L_1 - .L_0)
	.align		4
.L_0:
        /*0004*/ 	.word	index@(_Z23vector_reduction_kernelPiS_)
        /*0008*/ 	.word	0x0000000e


	//----- nvinfo : EIATTR_FRAME_SIZE
	.align		4
.L_1:
        /*000c*/ 	.byte	0x04, 0x11
        /*000e*/ 	.short	(.L_3 - .L_2)
	.align		4
.L_2:
        /*0010*/ 	.word	index@(_Z23vector_reduction_kernelPiS_)
        /*0014*/ 	.word	0x00000000


	//----- nvinfo : EIATTR_MIN_STACK_SIZE
	.align		4
.L_3:
        /*0018*/ 	.byte	0x04, 0x12
        /*001a*/ 	.short	(.L_5 - .L_4)
	.align		4
.L_4:
        /*001c*/ 	.word	index@(_Z23vector_reduction_kernelPiS_)
        /*0020*/ 	.word	0x00000000
.L_5:


//--------------------- .nv.compat                --------------------------
	.section	.nv.compat,"",@"SHT_CUDA_COMPAT_INFO"
	.align	4
        /*0000*/ 	.byte	0x02, 0x09, 0x00, 0x00, 0x02, 0x02, 0x01, 0x00, 0x02, 0x05, 0x05, 0x00, 0x03, 0x07, 0x01, 0x01
        /*0010*/ 	.byte	0x02, 0x03, 0x00, 0x00, 0x02, 0x06, 0x01, 0x00, 0x04, 0x0b, 0x08, 0x00, 0x09, 0x00, 0x00, 0x00
        /*0020*/ 	.byte	0x00, 0x00, 0x00, 0x00


//--------------------- .nv.info._Z23vector_reduction_kernelPiS_ --------------------------
	.section	.nv.info._Z23vector_reduction_kernelPiS_,"",@"SHT_CUDA_INFO"
	.sectionflags	@""
	.align	4


	//----- nvinfo : EIATTR_CUDA_API_VERSION
	.align		4
        /*0000*/ 	.byte	0x04, 0x37
        /*0002*/ 	.short	(.L_7 - .L_6)
.L_6:
        /*0004*/ 	.word	0x00000082


	//----- nvinfo : EIATTR_KPARAM_INFO
	.align		4
.L_7:
        /*0008*/ 	.byte	0x04, 0x17
        /*000a*/ 	.short	(.L_9 - .L_8)
.L_8:
        /*000c*/ 	.word	0x00000000
        /*0010*/ 	.short	0x0001
        /*0012*/ 	.short	0x0008
        /*0014*/ 	.byte	0x00, 0xf5, 0x21, 0x00


	//----- nvinfo : EIATTR_KPARAM_INFO
	.align		4
.L_9:
        /*0018*/ 	.byte	0x04, 0x17
        /*001a*/ 	.short	(.L_11 - .L_10)
.L_10:
        /*001c*/ 	.word	0x00000000
        /*0020*/ 	.short	0x0000
        /*0022*/ 	.short	0x0000
        /*0024*/ 	.byte	0x00, 0xf5, 0x21, 0x00


	//----- nvinfo : EIATTR_SPARSE_MMA_MASK
	.align		4
.L_11:
        /*0028*/ 	.byte	0x03, 0x50
        /*002a*/ 	.short	0x0000


	//----- nvinfo : EIATTR_MAXREG_COUNT
	.align		4
        /*002c*/ 	.byte	0x03, 0x1b
        /*002e*/ 	.short	0x00ff


	//----- nvinfo : EIATTR_NUM_BARRIERS
	.align		4
        /*0030*/ 	.byte	0x02, 0x4c
        /*0032*/ 	.byte	0x01
	.zero		1


	//----- nvinfo : EIATTR_MERCURY_ISA_VERSION
	.align		4
        /*0034*/ 	.byte	0x03, 0x5f
        /*0036*/ 	.short	0x0101


	//----- nvinfo : EIATTR_VRC_CTA_INIT_COUNT
	.align		4
        /*0038*/ 	.byte	0x02, 0x4a
	.zero		1
	.zero		1


	//----- nvinfo : EIATTR_EXIT_INSTR_OFFSETS
	.align		4
        /*003c*/ 	.byte	0x04, 0x1c
        /*003e*/ 	.short	(.L_13 - .L_12)


	//   ....[0]....
.L_12:
        /*0040*/ 	.word	0x00000230


	//   ....[1]....
        /*0044*/ 	.word	0x000002b0


	//----- nvinfo : EIATTR_CBANK_PARAM_SIZE
	.align		4
.L_13:
        /*0048*/ 	.byte	0x03, 0x19
        /*004a*/ 	.short	0x0010


	//----- nvinfo : EIATTR_PARAM_CBANK
	.align		4
        /*004c*/ 	.byte	0x04, 0x0a
        /*004e*/ 	.short	(.L_15 - .L_14)
	.align		4
.L_14:
        /*0050*/ 	.word	index@(.nv.constant0._Z23vector_reduction_kernelPiS_)
        /*0054*/ 	.short	0x0380
        /*0056*/ 	.short	0x0010


	//----- nvinfo : EIATTR_SW_WAR
	.align		4
.L_15:
        /*0058*/ 	.byte	0x04, 0x36
        /*005a*/ 	.short	(.L_17 - .L_16)
.L_16:
        /*005c*/ 	.word	0x00000008
.L_17:


//--------------------- .nv.callgraph             --------------------------
	.section	.nv.callgraph,"",@"SHT_CUDA_CALLGRAPH"
	.align	4
	.sectionentsize	8
	.align		4
        /*0000*/ 	.word	0x00000000
	.align		4
        /*0004*/ 	.word	0xffffffff
	.align		4
        /*0008*/ 	.word	0x00000000
	.align		4
        /*000c*/ 	.word	0xfffffffe
	.align		4
        /*0010*/ 	.word	0x00000000
	.align		4
        /*0014*/ 	.word	0xfffffffd
	.align		4
        /*0018*/ 	.word	0x00000000
	.align		4
        /*001c*/ 	.word	0xfffffffc


//--------------------- .text._Z23vector_reduction_kernelPiS_ --------------------------
	.section	.text._Z23vector_reduction_kernelPiS_,"ax",@progbits
	.align	128
        .global         _Z23vector_reduction_kernelPiS_
        .type           _Z23vector_reduction_kernelPiS_,@function
        .size           _Z23vector_reduction_kernelPiS_,(.L_x_3 - _Z23vector_reduction_kernelPiS_)
        .other          _Z23vector_reduction_kernelPiS_,@"STO_CUDA_ENTRY STV_DEFAULT"
_Z23vector_reduction_kernelPiS_:
.text._Z23vector_reduction_kernelPiS_:
[----:B------:R-:W-:Y:S01]  /*0000*/  LDC R1, c[0x0][0x37c] ;  /* 0x0000df00ff017b82 */ /* 0x000fe20000000800 */
[----:B------:R-:W0:Y:S01]  /*0010*/  S2R R9, SR_CTAID.X ;  /* 0x0000000000097919 */ /* 0x000e220000002500 */
[----:B------:R-:W0:Y:S06]  /*0020*/  LDCU UR8, c[0x0][0x360] ;  /* 0x00006c00ff0877ac */ /* 0x000e2c0008000800 */
[----:B------:R-:W1:Y:S01]  /*0030*/  LDC.64 R4, c[0x0][0x380] ;  /* 0x0000e000ff047b82 */ /* 0x000e620000000a00 */
[----:B------:R-:W2:Y:S01]  /*0040*/  S2R R11, SR_TID.X ;  /* 0x00000000000b7919 */ /* 0x000ea20000002100 */
[----:B------:R-:W3:Y:S01]  /*0050*/  LDCU.64 UR6, c[0x0][0x358] ;  /* 0x00006b00ff0677ac */ /* 0x000ee20008000a00 */
[----:B0-----:R-:W-:-:S04]  /*0060*/  IMAD R0, R9, UR8, RZ ;  /* 0x0000000809007c24 */ /* 0x001fc8000f8e02ff */
[----:B--2---:R-:W-:-:S05]  /*0070*/  IMAD R3, R0, 0x2, R11 ;  /* 0x0000000200037824 */ /* 0x004fca00078e020b */
[C---:B------:R-:W-:Y:S01]  /*0080*/  IADD3 R7, PT, PT, R3.reuse, UR8, RZ ;  /* 0x0000000803077c10 */ /* 0x040fe2000fffe0ff */
[----:B-1----:R-:W-:-:S04]  /*0090*/  IMAD.WIDE R2, R3, 0x4, R4 ;  /* 0x0000000403027825 */ /* 0x002fc800078e0204 */
[----:B------:R-:W-:Y:S02]  /*00a0*/  IMAD.WIDE.U32 R4, R7, 0x4, R4 ;  /* 0x0000000407047825 */ /* 0x000fe400078e0004 */
[----:B---3--:R-:W2:Y:S04]  /*00b0*/  LDG.E R2, desc[UR6][R2.64] ;  /* 0x0000000602027981 */ /* 0x008ea8000c1e1900 */
[----:B------:R-:W2:Y:S01]  /*00c0*/  LDG.E R5, desc[UR6][R4.64] ;  /* 0x0000000604057981 */ /* 0x000ea2000c1e1900 */
[----:B------:R-:W0:Y:S01]  /*00d0*/  S2UR UR5, SR_CgaCtaId ;  /* 0x00000000000579c3 */ /* 0x000e220000008800 */
[----:B------:R-:W-:Y:S01]  /*00e0*/  UMOV UR4, 0x400 ;  /* 0x0000040000047882 */ /* 0x000fe20000000000 */
[----:B------:R-:W-:Y:S01]  /*00f0*/  UISETP.GE.U32.AND UP0, UPT, UR8, 0x2, UPT ;  /* 0x000000020800788c */ /* 0x000fe2000bf06070 */
[----:B------:R-:W-:Y:S01]  /*0100*/  ISETP.NE.AND P0, PT, R11, RZ, PT ;  /* 0x000000ff0b00720c */ /* 0x000fe20003f05270 */
[----:B0-----:R-:W-:-:S06]  /*0110*/  ULEA UR4, UR5, UR4, 0x18 ;  /* 0x0000000405047291 */ /* 0x001fcc000f8ec0ff */
[----:B------:R-:W-:Y:S01]  /*0120*/  LEA R7, R11, UR4, 0x2 ;  /* 0x000000040b077c11 */ /* 0x000fe2000f8e10ff */
[----:B--2---:R-:W-:-:S05]  /*0130*/  IMAD.IADD R0, R2, 0x1, R5 ;  /* 0x0000000102007824 */ /* 0x004fca00078e0205 */
[----:B------:R0:W-:Y:S01]  /*0140*/  STS [R7], R0 ;  /* 0x0000000007007388 */ /* 0x0001e20000000800 */
[----:B------:R-:W-:Y:S06]  /*0150*/  BAR.SYNC.DEFER_BLOCKING 0x0 ;  /* 0x0000000000007b1d */ /* 0x000fec0000010000 */
[----:B------:R-:W-:Y:S05]  /*0160*/  BRA.U !UP0, `(.L_x_0) ;  /* 0x0000000108307547 */ /* 0x000fea000b800000 */
[----:B0-----:R-:W-:-:S07]  /*0170*/  MOV R0, UR8 ;  /* 0x0000000800007c02 */ /* 0x001fce0008000f00 */
.L_x_1:
[----:B------:R-:W-:-:S04]  /*0180*/  SHF.R.U32.HI R6, RZ, 0x1, R0 ;  /* 0x00000001ff067819 */ /* 0x000fc80000011600 */
[----:B------:R-:W-:-:S13]  /*0190*/  ISETP.GE.U32.AND P1, PT, R11, R6, PT ;  /* 0x000000060b00720c */ /* 0x000fda0003f26070 */
[----:B------:R-:W-:Y:S01]  /*01a0*/  @!P1 IMAD R2, R6, 0x4, R7 ;  /* 0x0000000406029824 */ /* 0x000fe200078e0207 */
[----:B------:R-:W-:Y:S05]  /*01b0*/  @!P1 LDS R3, [R7] ;  /* 0x0000000007039984 */ /* 0x000fea0000000800 */
[----:B------:R-:W0:Y:S02]  /*01c0*/  @!P1 LDS R2, [R2] ;  /* 0x0000000002029984 */ /* 0x000e240000000800 */
[----:B0-----:R-:W-:-:S05]  /*01d0*/  @!P1 IADD3 R4, PT, PT, R2, R3, RZ ;  /* 0x0000000302049210 */ /* 0x001fca0007ffe0ff */
[----:B------:R1:W-:Y:S01]  /*01e0*/  @!P1 STS [R7], R4 ;  /* 0x0000000407009388 */ /* 0x0003e20000000800 */
[----:B------:R-:W-:Y:S01]  /*01f0*/  BAR.SYNC.DEFER_BLOCKING 0x0 ;  /* 0x0000000000007b1d */ /* 0x000fe20000010000 */
[----:B------:R-:W-:Y:S01]  /*0200*/  ISETP.GT.U32.AND P1, PT, R0, 0x3, PT ;  /* 0x000000030000780c */ /* 0x000fe20003f24070 */
[----:B------:R-:W-:-:S12]  /*0210*/  IMAD.MOV.U32 R0, RZ, RZ, R6 ;  /* 0x000000ffff007224 */ /* 0x000fd800078e0006 */
[----:B-1----:R-:W-:Y:S05]  /*0220*/  @P1 BRA `(.L_x_1) ;  /* 0xfffffffc00d41947 */ /* 0x002fea000383ffff */
.L_x_0:
[----:B------:R-:W-:Y:S05]  /*0230*/  @P0 EXIT ;  /* 0x000000000000094d */ /* 0x000fea0003800000 */
[----:B------:R-:W1:Y:S01]  /*0240*/  S2UR UR5, SR_CgaCtaId ;  /* 0x00000000000579c3 */ /* 0x000e620000008800 */
[----:B------:R-:W-:-:S07]  /*0250*/  UMOV UR4, 0x400 ;  /* 0x0000040000047882 */ /* 0x000fce0000000000 */
[----:B------:R-:W2:Y:S01]  /*0260*/  LDC.64 R2, c[0x0][0x388] ;  /* 0x0000e200ff027b82 */ /* 0x000ea20000000a00 */
[----:B-1----:R-:W-:Y:S01]  /*0270*/  ULEA UR4, UR5, UR4, 0x18 ;  /* 0x0000000405047291 */ /* 0x002fe2000f8ec0ff */
[----:B--2---:R-:W-:-:S08]  /*0280*/  IMAD.WIDE.U32 R2, R9, 0x4, R2 ;  /* 0x0000000409027825 */ /* 0x004fd000078e0002 */
[----:B------:R-:W1:Y:S04]  /*0290*/  LDS R5, [UR4] ;  /* 0x00000004ff057984 */ /* 0x000e680008000800 */
[----:B-1----:R-:W-:Y:S01]  /*02a0*/  STG.E desc[UR6][R2.64], R5 ;  /* 0x0000000502007986 */ /* 0x002fe2000c101906 */
[----:B------:R-:W-:Y:S05]  /*02b0*/  EXIT ;  /* 0x000000000000794d */ /* 0x000fea0003800000 */
.L_x_2:
[----:B------:R-:W-:-:S00]  /*02c0*/  BRA `(.L_x_2) ;  /* 0xfffffffc00fc7947 */ /* 0x000fc0000383ffff */
[----:B------:R-:W-:-:S00]  /*02d0*/  NOP ;  /* 0x0000000000007918 */ /* 0x000fc00000000000 */
        /* <DEDUP_REMOVED lines=10> */
.L_x_3:


//--------------------- .nv.shared._Z23vector_reduction_kernelPiS_ --------------------------
	.section	.nv.shared._Z23vector_reduction_kernelPiS_,"aw",@nobits
	.sectionflags	@""
	.align	4
.nv.shared._Z23vector_reduction_kernelPiS_:
	.zero		1152


//--------------------- .nv.shared.reserved.0     --------------------------
	.section	.nv.shared.reserved.0,"aw",@nobits
	.weak		__nv_reservedSMEM_offset_0_alias
	.size		__nv_reservedSMEM_offset_0_alias, 0, 64
	.other		__nv_reservedSMEM_offset_0_alias,@"STO_CUDA_RESERVED_SHARED STV_DEFAULT"
__nv_reservedSMEM_offset_0_alias:
	.zero		0
	.zero		64


//--------------------- .nv.constant0._Z23vector_reduction_kernelPiS_ --------------------------
	.section	.nv.constant0._Z23vector_reduction_kernelPiS_,"a",@progbits
	.sectionflags	@""
	.align	4
.nv.constant0._Z23vector_reduction_kernelPiS_:
	.zero		912


//--------------------- SYMBOLS --------------------------

	.type		.nv.reservedSmem.offset0,@object
	.size		.nv.reservedSmem.offset0,0x4
	.type		.nv.reservedSmem.cap,@object
	.size		.nv.reservedSmem.cap,0x4
